	.headerflags	@"EF_CUDA_TEXMODE_UNIFIED EF_CUDA_64BIT_ADDRESS EF_CUDA_ACCELERATORS EF_CUDA_SM90 EF_CUDA_VIRTUAL_SM(EF_CUDA_SM90)"
	.elftype	@"ET_EXEC"


//--------------------- .nv.info                  --------------------------
	.section	.nv.info,"",@"SHT_CUDA_INFO"
	.align	4


	//----- nvinfo : EIATTR_REGCOUNT
	.align		4
        /*0000*/ 	.byte	0x04, 0x2f
        /*0002*/ 	.short	(.L_2 - .L_1)
	.align		4
.L_1:
        /*0004*/ 	.word	index@(triton_red_fused_add_convolution_native_group_norm_15)
        /*0008*/ 	.word	0x00000020


	//----- nvinfo : EIATTR_MIN_STACK_SIZE
	.align		4
.L_2:
        /*000c*/ 	.byte	0x04, 0x12
        /*000e*/ 	.short	(.L_4 - .L_3)
	.align		4
.L_3:
        /*0010*/ 	.word	index@(triton_red_fused_add_convolution_native_group_norm_15)
        /*0014*/ 	.word	0x00000000


	//----- nvinfo : EIATTR_FRAME_SIZE
	.align		4
.L_4:
        /*0018*/ 	.byte	0x04, 0x11
        /*001a*/ 	.short	(.L_6 - .L_5)
	.align		4
.L_5:
        /*001c*/ 	.word	index@(triton_red_fused_add_convolution_native_group_norm_15)
        /*0020*/ 	.word	0x00000000


	//----- nvinfo : EIATTR_MIN_STACK_SIZE
	.align		4
.L_6:
        /*0024*/ 	.byte	0x04, 0x12
        /*0026*/ 	.short	(.L_8 - .L_7)
	.align		4
.L_7:
        /*0028*/ 	.word	index@(triton_red_fused_add_convolution_native_group_norm_15)
        /*002c*/ 	.word	0x00000000
.L_8:


//--------------------- .nv.info.triton_red_fused_add_convolution_native_group_norm_15 --------------------------
	.section	.nv.info.triton_red_fused_add_convolution_native_group_norm_15,"",@"SHT_CUDA_INFO"
	.sectionflags	@""
	.align	4


	//----- nvinfo : EIATTR_CUDA_API_VERSION
	.align		4
        /*0000*/ 	.byte	0x04, 0x37
        /*0002*/ 	.short	(.L_10 - .L_9)
.L_9:
        /*0004*/ 	.word	0x0000007c


	//----- nvinfo : EIATTR_KPARAM_INFO
	.align		4
.L_10:
        /*0008*/ 	.byte	0x04, 0x17
        /*000a*/ 	.short	(.L_12 - .L_11)
.L_11:
        /*000c*/ 	.word	0x00000000
        /*0010*/ 	.short	0x0007
        /*0012*/ 	.short	0x0034
        /*0014*/ 	.byte	0x00, 0xf0, 0x11, 0x00


	//----- nvinfo : EIATTR_KPARAM_INFO
	.align		4
.L_12:
        /*0018*/ 	.byte	0x04, 0x17
        /*001a*/ 	.short	(.L_14 - .L_13)
.L_13:
        /*001c*/ 	.word	0x00000000
        /*0020*/ 	.short	0x0006
        /*0022*/ 	.short	0x0030
        /*0024*/ 	.byte	0x00, 0xf0, 0x11, 0x00


	//----- nvinfo : EIATTR_KPARAM_INFO
	.align		4
.L_14:
        /*0028*/ 	.byte	0x04, 0x17
        /*002a*/ 	.short	(.L_16 - .L_15)
.L_15:
        /*002c*/ 	.word	0x00000000
        /*0030*/ 	.short	0x0005
        /*0032*/ 	.short	0x0028
        /*0034*/ 	.byte	0x00, 0xf4, 0x21, 0x00


	//----- nvinfo : EIATTR_KPARAM_INFO
	.align		4
.L_16:
        /*0038*/ 	.byte	0x04, 0x17
        /*003a*/ 	.short	(.L_18 - .L_17)
.L_17:
        /*003c*/ 	.word	0x00000000
        /*0040*/ 	.short	0x0004
        /*0042*/ 	.short	0x0020
        /*0044*/ 	.byte	0x00, 0xf4, 0x21, 0x00


	//----- nvinfo : EIATTR_KPARAM_INFO
	.align		4
.L_18:
        /*0048*/ 	.byte	0x04, 0x17
        /*004a*/ 	.short	(.L_20 - .L_19)
.L_19:
        /*004c*/ 	.word	0x00000000
        /*0050*/ 	.short	0x0003
        /*0052*/ 	.short	0x0018
        /*0054*/ 	.byte	0x00, 0xf4, 0x21, 0x00


	//----- nvinfo : EIATTR_KPARAM_INFO
	.align		4
.L_20:
        /*0058*/ 	.byte	0x04, 0x17
        /*005a*/ 	.short	(.L_22 - .L_21)
.L_21:
        /*005c*/ 	.word	0x00000000
        /*0060*/ 	.short	0x0002
        /*0062*/ 	.short	0x0010
        /*0064*/ 	.byte	0x00, 0xf4, 0x21, 0x00


	//----- nvinfo : EIATTR_KPARAM_INFO
	.align		4
.L_22:
        /*0068*/ 	.byte	0x04, 0x17
        /*006a*/ 	.short	(.L_24 - .L_23)
.L_23:
        /*006c*/ 	.word	0x00000000
        /*0070*/ 	.short	0x0001
        /*0072*/ 	.short	0x0008
        /*0074*/ 	.byte	0x00, 0xf4, 0x21, 0x00


	//----- nvinfo : EIATTR_KPARAM_INFO
	.align		4
.L_24:
        /*0078*/ 	.byte	0x04, 0x17
        /*007a*/ 	.short	(.L_26 - .L_25)
.L_25:
        /*007c*/ 	.word	0x00000000
        /*0080*/ 	.short	0x0000
        /*0082*/ 	.short	0x0000
        /*0084*/ 	.byte	0x00, 0xf4, 0x21, 0x00


	//----- nvinfo : EIATTR_SPARSE_MMA_MASK
	.align		4
.L_26:
        /*0088*/ 	.byte	0x03, 0x50
        /*008a*/ 	.short	0x0000


	//----- nvinfo : EIATTR_MAXREG_COUNT
	.align		4
        /*008c*/ 	.byte	0x03, 0x1b
        /*008e*/ 	.short	0x0080


	//----- nvinfo : EIATTR_COOP_GROUP_MASK_REGIDS
	.align		4
        /*0090*/ 	.byte	0x04, 0x29
        /*0092*/ 	.short	(.L_28 - .L_27)


	//   ....[0]....
.L_27:
        /*0094*/ 	.word	0xffffffff


	//   ....[1]....
        /*0098*/ 	.word	0xffffffff


	//   ....[2]....
        /*009c*/ 	.word	0xffffffff


	//   ....[3]....
        /*00a0*/ 	.word	0xffffffff


	//   ....[4]....
        /*00a4*/ 	.word	0xffffffff


	//   ....[5]....
        /*00a8*/ 	.word	0xffffffff


	//   ....[6]....
        /*00ac*/ 	.word	0xffffffff


	//   ....[7]....
        /*00b0*/ 	.word	0xffffffff


	//   ....[8]....
        /*00b4*/ 	.word	0xffffffff


	//   ....[9]....
        /*00b8*/ 	.word	0xffffffff


	//   ....[10]....
        /*00bc*/ 	.word	0xffffffff


	//   ....[11]....
        /*00c0*/ 	.word	0xffffffff


	//   ....[12]....
        /*00c4*/ 	.word	0xffffffff


	//   ....[13]....
        /*00c8*/ 	.word	0xffffffff


	//   ....[14]....
        /*00cc*/ 	.word	0xffffffff


	//   ....[15]....
        /*00d0*/ 	.word	0xffffffff


	//   ....[16]....
        /*00d4*/ 	.word	0xffffffff


	//   ....[17]....
        /*00d8*/ 	.word	0xffffffff


	//   ....[18]....
        /*00dc*/ 	.word	0xffffffff


	//   ....[19]....
        /*00e0*/ 	.word	0xffffffff


	//   ....[20]....
        /*00e4*/ 	.word	0xffffffff


	//   ....[21]....
        /*00e8*/ 	.word	0xffffffff


	//----- nvinfo : EIATTR_COOP_GROUP_INSTR_OFFSETS
	.align		4
.L_28:
        /*00ec*/ 	.byte	0x04, 0x28
        /*00ee*/ 	.short	(.L_30 - .L_29)


	//   ....[0]....
.L_29:
        /*00f0*/ 	.word	0x00000ac0


	//   ....[1]....
        /*00f4*/ 	.word	0x00000b70


	//   ....[2]....
        /*00f8*/ 	.word	0x00000c20


	//   ....[3]....
        /*00fc*/ 	.word	0x00000cd0


	//   ....[4]....
        /*0100*/ 	.word	0x00000d60


	//   ....[5]....
        /*0104*/ 	.word	0x00000e60


	//   ....[6]....
        /*0108*/ 	.word	0x00000ee0


	//   ....[7]....
        /*010c*/ 	.word	0x00001000


	//   ....[8]....
        /*0110*/ 	.word	0x00001090


	//   ....[9]....
        /*0114*/ 	.word	0x000010e0


	//   ....[10]....
        /*0118*/ 	.word	0x00001280


	//   ....[11]....
        /*011c*/ 	.word	0x00001290


	//   ....[12]....
        /*0120*/ 	.word	0x000012e0


	//   ....[13]....
        /*0124*/ 	.word	0x00001320


	//   ....[14]....
        /*0128*/ 	.word	0x000013c0


	//   ....[15]....
        /*012c*/ 	.word	0x00001430


	//   ....[16]....
        /*0130*/ 	.word	0x00001470


	//   ....[17]....
        /*0134*/ 	.word	0x00001570


	//   ....[18]....
        /*0138*/ 	.word	0x000015a0


	//   ....[19]....
        /*013c*/ 	.word	0x000015c0


	//   ....[20]....
        /*0140*/ 	.word	0x000016b0


	//   ....[21]....
        /*0144*/ 	.word	0x000016f0


	//----- nvinfo : EIATTR_EXIT_INSTR_OFFSETS
	.align		4
.L_30:
        /*0148*/ 	.byte	0x04, 0x1c
        /*014a*/ 	.short	(.L_32 - .L_31)


	//   ....[0]....
.L_31:
        /*014c*/ 	.word	0x000018c0


	//   ....[1]....
        /*0150*/ 	.word	0x00001900


	//----- nvinfo : EIATTR_REQNTID
	.align		4
.L_32:
        /*0154*/ 	.byte	0x04, 0x10
        /*0156*/ 	.short	(.L_34 - .L_33)
.L_33:
        /*0158*/ 	.word	0x00000200
        /*015c*/ 	.word	0x00000001
        /*0160*/ 	.word	0x00000001


	//----- nvinfo : EIATTR_CBANK_PARAM_SIZE
	.align		4
.L_34:
        /*0164*/ 	.byte	0x03, 0x19
        /*0166*/ 	.short	0x0038


	//----- nvinfo : EIATTR_PARAM_CBANK
	.align		4
        /*0168*/ 	.byte	0x04, 0x0a
        /*016a*/ 	.short	(.L_36 - .L_35)
	.align		4
.L_35:
        /*016c*/ 	.word	index@(.nv.constant0.triton_red_fused_add_convolution_native_group_norm_15)
        /*0170*/ 	.short	0x0210
        /*0172*/ 	.short	0x0038


	//----- nvinfo : EIATTR_SW_WAR
	.align		4
.L_36:
        /*0174*/ 	.byte	0x04, 0x36
        /*0176*/ 	.short	(.L_38 - .L_37)
.L_37:
        /*0178*/ 	.word	0x00000008
.L_38:


//--------------------- .nv.callgraph             --------------------------
	.section	.nv.callgraph,"",@"SHT_CUDA_CALLGRAPH"
	.align	4
	.sectionentsize	8
	.align		4
        /*0000*/ 	.word	0x00000000
	.align		4
        /*0004*/ 	.word	0xffffffff
	.align		4
        /*0008*/ 	.word	0x00000000
	.align		4
        /*000c*/ 	.word	0xfffffffe
	.align		4
        /*0010*/ 	.word	0x00000000
	.align		4
        /*0014*/ 	.word	0xfffffffd
	.align		4
        /*0018*/ 	.word	0x00000000
	.align		4
        /*001c*/ 	.word	0xfffffffc


//--------------------- .nv.constant4             --------------------------
	.section	.nv.constant4,"a",@progbits
	.align	8
	.align		8
.nv.constant4:
        /*0000*/ 	.dword	_$_str


//--------------------- .text.triton_red_fused_add_convolution_native_group_norm_15 --------------------------
	.section	.text.triton_red_fused_add_convolution_native_group_norm_15,"ax",@progbits
	.sectionflags	@"SHF_BARRIERS=1"
	.align	128
        .global         triton_red_fused_add_convolution_native_group_norm_15
        .type           triton_red_fused_add_convolution_native_group_norm_15,@function
        .size           triton_red_fused_add_convolution_native_group_norm_15,(.L_x_1 - triton_red_fused_add_convolution_native_group_norm_15)
        .other          triton_red_fused_add_convolution_native_group_norm_15,@"STO_CUDA_ENTRY STV_DEFAULT"
triton_red_fused_add_convolution_native_group_norm_15:
.text.triton_red_fused_add_convolution_native_group_norm_15:
[----:B------:R-:W0:Y:S01]  /*0000*/  LDC R1, c[0x0][0x28] ;  /* 0x00000a00ff017b82 */ /* 0x000e220000000800 */
[----:B------:R-:W1:Y:S07]  /*0010*/  S2R R5, SR_TID.X ;  /* 0x0000000000057919 */ /* 0x000e6e0000002100 */
[----:B------:R-:W2:Y:S01]  /*0020*/  LDC.64 R12, c[0x0][0x210] ;  /* 0x00008400ff0c7b82 */ /* 0x000ea20000000a00 */
[----:B------:R-:W-:Y:S02]  /*0030*/  CS2R R8, SRZ ;  /* 0x0000000000087805 */ /* 0x000fe4000001ff00 */
[----:B------:R-:W-:Y:S01]  /*0040*/  CS2R R10, SRZ ;  /* 0x00000000000a7805 */ /* 0x000fe2000001ff00 */
[----:B------:R-:W3:Y:S01]  /*0050*/  S2R R0, SR_CTAID.X ;  /* 0x0000000000007919 */ /* 0x000ee20000002500 */
[----:B------:R-:W-:-:S03]  /*0060*/  ULDC.64 UR6, c[0x0][0x208] ;  /* 0x0000820000067ab9 */ /* 0x000fc60000000a00 */
[----:B------:R-:W4:Y:S01]  /*0070*/  S2UR UR5, SR_CgaCtaId ;  /* 0x00000000000579c3 */ /* 0x000f220000008800 */
[----:B------:R-:W-:-:S07]  /*0080*/  UMOV UR4, 0x400 ;  /* 0x0000040000047882 */ /* 0x000fce0000000000 */
[----:B------:R-:W5:Y:S01]  /*0090*/  LDC.64 R16, c[0x0][0x220] ;  /* 0x00008800ff107b82 */ /* 0x000f620000000a00 */
[----:B-1----:R-:W-:-:S04]  /*00a0*/  SHF.L.U32 R6, R5, 0x2, RZ ;  /* 0x0000000205067819 */ /* 0x002fc800000006ff */
[----:B------:R-:W-:Y:S02]  /*00b0*/  LOP3.LUT R7, R6, 0x7fc, RZ, 0xc0, !PT ;  /* 0x000007fc06077812 */ /* 0x000fe400078ec0ff */
[C---:B---3--:R-:W-:Y:S02]  /*00c0*/  ISETP.GE.AND P0, PT, R0.reuse, 0x80, PT ;  /* 0x000000800000780c */ /* 0x048fe40003f06270 */
[----:B------:R-:W-:-:S05]  /*00d0*/  LEA R27, R0, R7, 0xb ;  /* 0x00000007001b7211 */ /* 0x000fca00078e58ff */
[----:B--2---:R-:W-:-:S06]  /*00e0*/  IMAD.WIDE R12, R27, 0x4, R12 ;  /* 0x000000041b0c7825 */ /* 0x004fcc00078e020c */
[----:B------:R-:W2:Y:S01]  /*00f0*/  @!P0 LDG.E.EF.128 R8, desc[UR6][R12.64] ;  /* 0x000000060c088981 */ /* 0x000ea2000c0e1d00 */
[----:B----4-:R-:W-:Y:S01]  /*0100*/  UPRMT UR4, UR5, 0x654, UR4 ;  /* 0x0000065405047896 */ /* 0x010fe20008000004 */
[----:B------:R-:W-:Y:S01]  /*0110*/  SHF.R.S32.HI R15, RZ, 0x1f, R0 ;  /* 0x0000001fff0f7819 */ /* 0x000fe20000011400 */
[----:B------:R-:W-:Y:S01]  /*0120*/  HFMA2.MMA R24, -RZ, RZ, 0, 0 ;  /* 0x00000000ff187435 */ /* 0x000fe200000001ff */
[----:B------:R-:W-:Y:S02]  /*0130*/  SHF.R.U32.HI R14, RZ, 0x8, R5 ;  /* 0x00000008ff0e7819 */ /* 0x000fe40000011605 */
[----:B------:R-:W-:Y:S02]  /*0140*/  LEA.HI R15, R15, R0, RZ, 0x5 ;  /* 0x000000000f0f7211 */ /* 0x000fe400078f28ff */
[----:B------:R-:W-:Y:S02]  /*0150*/  LEA R6, R7, UR4, 0x3 ;  /* 0x0000000407067c11 */ /* 0x000fe4000f8e18ff */
[----:B------:R-:W-:-:S02]  /*0160*/  LOP3.LUT R15, R15, 0x1fffffe0, RZ, 0xc0, !PT ;  /* 0x1fffffe00f0f7812 */ /* 0x000fc400078ec0ff */
[----:B------:R-:W-:Y:S02]  /*0170*/  LOP3.LUT R5, R5, 0x1ff, RZ, 0xc0, !PT ;  /* 0x000001ff05057812 */ /* 0x000fe400078ec0ff */
[----:B------:R-:W-:Y:S02]  /*0180*/  IADD3 R15, -R15, R0, RZ ;  /* 0x000000000f0f7210 */ /* 0x000fe40007ffe1ff */
[----:B------:R-:W-:Y:S02]  /*0190*/  LOP3.LUT R18, R5, 0x200, RZ, 0xfc, !PT ;  /* 0x0000020005127812 */ /* 0x000fe400078efcff */
[----:B------:R-:W-:-:S04]  /*01a0*/  SHF.L.U32 R25, R15, 0x3, RZ ;  /* 0x000000030f197819 */ /* 0x000fc800000006ff */
[----:B------:R-:W-:Y:S02]  /*01b0*/  LEA.HI R23, R18, R25, RZ, 0x18 ;  /* 0x0000001912177211 */ /* 0x000fe400078fc0ff */
[----:B--2---:R-:W-:Y:S02]  /*01c0*/  SEL R7, R8, RZ, !P0 ;  /* 0x000000ff08077207 */ /* 0x004fe40004000000 */
[----:B------:R-:W-:Y:S02]  /*01d0*/  SEL R21, R9, RZ, !P0 ;  /* 0x000000ff09157207 */ /* 0x000fe40004000000 */
[----:B------:R-:W-:Y:S01]  /*01e0*/  SEL R29, R10, RZ, !P0 ;  /* 0x000000ff0a1d7207 */ /* 0x000fe20004000000 */
[----:B------:R-:W-:Y:S01]  /*01f0*/  STS [R6], R7 ;  /* 0x0000000706007388 */ /* 0x000fe20000000800 */
[----:B------:R-:W-:Y:S01]  /*0200*/  SEL R26, R11, RZ, !P0 ;  /* 0x000000ff0b1a7207 */ /* 0x000fe20004000000 */
[----:B------:R-:W1:Y:S01]  /*0210*/  LDC.64 R8, c[0x0][0x228] ;  /* 0x00008a00ff087b82 */ /* 0x000e620000000a00 */
[----:B------:R-:W-:Y:S01]  /*0220*/  SGXT.U32 R10, R14, 0x1 ;  /* 0x000000010e0a781a */ /* 0x000fe20000000000 */
[----:B------:R-:W-:Y:S01]  /*0230*/  STS [R6+0x8], R21 ;  /* 0x0000081506007388 */ /* 0x000fe20000000800 */
[----:B------:R-:W-:-:S02]  /*0240*/  LOP3.LUT R14, R5, 0x400, RZ, 0xfc, !PT ;  /* 0x00000400050e7812 */ /* 0x000fc400078efcff */
[----:B------:R-:W-:Y:S01]  /*0250*/  LOP3.LUT R15, R25, R10, RZ, 0xfc, !PT ;  /* 0x0000000a190f7212 */ /* 0x000fe200078efcff */
[----:B------:R-:W-:Y:S01]  /*0260*/  STS [R6+0x10], R29 ;  /* 0x0000101d06007388 */ /* 0x000fe20000000800 */
[----:B------:R-:W-:-:S03]  /*0270*/  LEA.HI R19, R14, R25, RZ, 0x18 ;  /* 0x000000190e137211 */ /* 0x000fc600078fc0ff */
[----:B------:R1:W-:Y:S01]  /*0280*/  STS [R6+0x18], R26 ;  /* 0x0000181a06007388 */ /* 0x0003e20000000800 */
[----:B-----5:R-:W-:Y:S01]  /*0290*/  IMAD.WIDE R10, R15, 0x4, R16 ;  /* 0x000000040f0a7825 */ /* 0x020fe200078e0210 */
[----:B------:R-:W-:Y:S03]  /*02a0*/  BAR.SYNC.DEFER_BLOCKING 0x0 ;  /* 0x0000000000007b1d */ /* 0x000fe60000010000 */
[----:B-1----:R-:W-:Y:S01]  /*02b0*/  IMAD.WIDE R26, R27, 0x4, R8 ;  /* 0x000000041b1a7825 */ /* 0x002fe200078e0208 */
[----:B------:R-:W-:Y:S02]  /*02c0*/  CS2R R8, SRZ ;  /* 0x0000000000087805 */ /* 0x000fe4000001ff00 */
[----:B------:R1:W2:Y:S01]  /*02d0*/  @!P0 LDG.E.EL R24, desc[UR6][R10.64] ;  /* 0x000000060a188981 */ /* 0x0002a2000c2e1900 */
[----:B------:R-:W-:Y:S01]  /*02e0*/  HFMA2.MMA R7, -RZ, RZ, 0, 0 ;  /* 0x00000000ff077435 */ /* 0x000fe200000001ff */
[----:B------:R-:W-:Y:S01]  /*02f0*/  IMAD.WIDE R20, R19, 0x4, R16 ;  /* 0x0000000413147825 */ /* 0x000fe200078e0210 */
[----:B------:R-:W-:-:S03]  /*0300*/  MOV R22, RZ ;  /* 0x000000ff00167202 */ /* 0x000fc60000000f00 */
[----:B------:R-:W-:Y:S01]  /*0310*/  IMAD.WIDE R28, R23, 0x4, R16 ;  /* 0x00000004171c7825 */ /* 0x000fe200078e0210 */
[----:B-1----:R-:W-:-:S04]  /*0320*/  CS2R R10, SRZ ;  /* 0x00000000000a7805 */ /* 0x002fc8000001ff00 */
[----:B------:R1:W3:Y:S04]  /*0330*/  @!P0 LDG.E.EL R7, desc[UR6][R20.64] ;  /* 0x0000000614078981 */ /* 0x0002e8000c2e1900 */
[----:B------:R4:W5:Y:S04]  /*0340*/  @!P0 LDG.E.EL R22, desc[UR6][R28.64] ;  /* 0x000000061c168981 */ /* 0x000968000c2e1900 */
[----:B------:R4:W2:Y:S01]  /*0350*/  @!P0 LDG.E.EF.128 R8, desc[UR6][R26.64] ;  /* 0x000000061a088981 */ /* 0x0008a2000c0e1d00 */
[----:B-1----:R-:W-:-:S04]  /*0360*/  LOP3.LUT R20, R5, 0x600, RZ, 0xfc, !PT ;  /* 0x0000060005147812 */ /* 0x002fc800078efcff */
[----:B------:R-:W-:Y:S02]  /*0370*/  LEA.HI R25, R20, R25, RZ, 0x18 ;  /* 0x0000001914197211 */ /* 0x000fe400078fc0ff */
[----:B----4-:R-:W-:Y:S02]  /*0380*/  LEA R29, R18, UR4, 0x3 ;  /* 0x00000004121d7c11 */ /* 0x010fe4000f8e18ff */
[----:B------:R-:W-:Y:S01]  /*0390*/  MOV R28, RZ ;  /* 0x000000ff001c7202 */ /* 0x000fe20000000f00 */
[----:B------:R-:W-:Y:S01]  /*03a0*/  IMAD.WIDE R16, R25, 0x4, R16 ;  /* 0x0000000419107825 */ /* 0x000fe200078e0210 */
[----:B------:R-:W-:Y:S02]  /*03b0*/  LEA R18, R14, UR4, 0x3 ;  /* 0x000000040e127c11 */ /* 0x000fe4000f8e18ff */
[----:B------:R-:W-:Y:S01]  /*03c0*/  LEA R21, R5, UR4, 0x3 ;  /* 0x0000000405157c11 */ /* 0x000fe2000f8e18ff */
[----:B------:R1:W-:Y:S01]  /*03d0*/  LDS R14, [R29] ;  /* 0x000000001d0e7984 */ /* 0x0003e20000000800 */
[----:B0-----:R-:W-:-:S03]  /*03e0*/  LEA R26, R20, UR4, 0x3 ;  /* 0x00000004141a7c11 */ /* 0x001fc6000f8e18ff */
[----:B------:R-:W0:Y:S04]  /*03f0*/  LDS R20, [R18] ;  /* 0x0000000012147984 */ /* 0x000e280000000800 */
[----:B------:R4:W3:Y:S04]  /*0400*/  @!P0 LDG.E.EL R28, desc[UR6][R16.64] ;  /* 0x00000006101c8981 */ /* 0x0008e8000c2e1900 */
[----:B------:R-:W0:Y:S04]  /*0410*/  LDS R18, [R26] ;  /* 0x000000001a127984 */ /* 0x000e280000000800 */
[----:B------:R-:W0:Y:S01]  /*0420*/  LDS R21, [R21] ;  /* 0x0000000015157984 */ /* 0x000e220000000800 */
[----:B----4-:R-:W4:Y:S01]  /*0430*/  LDC.64 R16, c[0x0][0x230] ;  /* 0x00008c00ff107b82 */ /* 0x010f220000000a00 */
[----:B-1----:R-:W-:-:S07]  /*0440*/  HFMA2.MMA R29, -RZ, RZ, 0, 0 ;  /* 0x00000000ff1d7435 */ /* 0x002fce00000001ff */
[----:B------:R-:W-:Y:S01]  /*0450*/  BAR.SYNC.DEFER_BLOCKING 0x0 ;  /* 0x0000000000007b1d */ /* 0x000fe20000010000 */
[----:B--2---:R-:W-:Y:S02]  /*0460*/  SEL R27, R8, RZ, !P0 ;  /* 0x000000ff081b7207 */ /* 0x004fe40004000000 */
[----:B------:R-:W-:Y:S02]  /*0470*/  SEL R9, R9, RZ, !P0 ;  /* 0x000000ff09097207 */ /* 0x000fe40004000000 */
[----:B------:R-:W-:Y:S02]  /*0480*/  SEL R10, R10, RZ, !P0 ;  /* 0x000000ff0a0a7207 */ /* 0x000fe40004000000 */
[----:B------:R-:W-:Y:S01]  /*0490*/  SEL R11, R11, RZ, !P0 ;  /* 0x000000ff0b0b7207 */ /* 0x000fe20004000000 */
[----:B------:R-:W-:Y:S04]  /*04a0*/  STS [R6], R27 ;  /* 0x0000001b06007388 */ /* 0x000fe80000000800 */
[----:B------:R4:W-:Y:S04]  /*04b0*/  STS [R6+0x8], R9 ;  /* 0x0000080906007388 */ /* 0x0009e80000000800 */
[----:B------:R-:W-:Y:S04]  /*04c0*/  STS [R6+0x10], R10 ;  /* 0x0000100a06007388 */ /* 0x000fe80000000800 */
[----:B------:R1:W-:Y:S01]  /*04d0*/  STS [R6+0x18], R11 ;  /* 0x0000180b06007388 */ /* 0x0003e20000000800 */
[----:B----4-:R-:W-:Y:S01]  /*04e0*/  IMAD.WIDE R8, R15, 0x4, R16 ;  /* 0x000000040f087825 */ /* 0x010fe200078e0210 */
[----:B------:R-:W-:Y:S01]  /*04f0*/  BAR.SYNC.DEFER_BLOCKING 0x0 ;  /* 0x0000000000007b1d */ /* 0x000fe20000010000 */
[----:B------:R-:W-:-:S02]  /*0500*/  MOV R15, RZ ;  /* 0x000000ff000f7202 */ /* 0x000fc40000000f00 */
[----:B-1----:R-:W-:Y:S01]  /*0510*/  IMAD.WIDE R10, R23, 0x4, R16 ;  /* 0x00000004170a7825 */ /* 0x002fe200078e0210 */
[----:B------:R-:W-:-:S03]  /*0520*/  HFMA2.MMA R23, -RZ, RZ, 0, 0 ;  /* 0x00000000ff177435 */ /* 0x000fc600000001ff */
[--C-:B------:R-:W-:Y:S01]  /*0530*/  IMAD.WIDE R26, R19, 0x4, R16.reuse ;  /* 0x00000004131a7825 */ /* 0x100fe200078e0210 */
[----:B------:R1:W2:Y:S04]  /*0540*/  @!P0 LDG.E.EL R29, desc[UR6][R8.64] ;  /* 0x00000006081d8981 */ /* 0x0002a8000c2e1900 */
[----:B------:R4:W2:Y:S01]  /*0550*/  @!P0 LDG.E.EL R15, desc[UR6][R10.64] ;  /* 0x000000060a0f8981 */ /* 0x0008a2000c2e1900 */
[----:B------:R-:W-:Y:S01]  /*0560*/  MOV R19, RZ ;  /* 0x000000ff00137202 */ /* 0x000fe20000000f00 */
[----:B------:R-:W-:Y:S02]  /*0570*/  IMAD.WIDE R16, R25, 0x4, R16 ;  /* 0x0000000419107825 */ /* 0x000fe400078e0210 */
[----:B------:R-:W2:Y:S04]  /*0580*/  @!P0 LDG.E.EL R23, desc[UR6][R26.64] ;  /* 0x000000061a178981 */ /* 0x000ea8000c2e1900 */
[----:B------:R0:W2:Y:S01]  /*0590*/  @!P0 LDG.E.EL R19, desc[UR6][R16.64] ;  /* 0x0000000610138981 */ /* 0x0000a2000c2e1900 */
[----:B------:R-:W-:-:S02]  /*05a0*/  LOP3.LUT R6, R5, 0x200, RZ, 0xfc, !PT ;  /* 0x0000020005067812 */ /* 0x000fc400078efcff */
[----:B------:R-:W-:Y:S02]  /*05b0*/  LEA R25, R5, UR4, 0x3 ;  /* 0x0000000405197c11 */ /* 0x000fe4000f8e18ff */
[----:B------:R-:W-:-:S03]  /*05c0*/  LEA R6, R6, UR4, 0x3 ;  /* 0x0000000406067c11 */ /* 0x000fc6000f8e18ff */
[----:B-1----:R-:W1:Y:S04]  /*05d0*/  LDS R8, [R25] ;  /* 0x0000000019087984 */ /* 0x002e680000000800 */
[----:B------:R-:W1:Y:S01]  /*05e0*/  LDS R6, [R6] ;  /* 0x0000000006067984 */ /* 0x000e620000000800 */
[C---:B----4-:R-:W-:Y:S02]  /*05f0*/  LOP3.LUT R11, R5.reuse, 0x400, RZ, 0xfc, !PT ;  /* 0x00000400050b7812 */ /* 0x050fe400078efcff */
[----:B-----5:R-:W-:Y:S02]  /*0600*/  SEL R9, R22, RZ, !P0 ;  /* 0x000000ff16097207 */ /* 0x020fe40004000000 */
[----:B------:R-:W-:Y:S02]  /*0610*/  LOP3.LUT R22, R5, 0x600, RZ, 0xfc, !PT ;  /* 0x0000060005167812 */ /* 0x000fe400078efcff */
[----:B0-----:R-:W-:-:S02]  /*0620*/  LEA R16, R11, UR4, 0x3 ;  /* 0x000000040b107c11 */ /* 0x001fc4000f8e18ff */
[----:B------:R-:W-:Y:S02]  /*0630*/  LEA R17, R22, UR4, 0x3 ;  /* 0x0000000416117c11 */ /* 0x000fe4000f8e18ff */
[----:B---3--:R-:W-:Y:S02]  /*0640*/  SEL R7, R7, RZ, !P0 ;  /* 0x000000ff07077207 */ /* 0x008fe40004000000 */
[----:B------:R-:W0:Y:S04]  /*0650*/  LDS R16, [R16] ;  /* 0x0000000010107984 */ /* 0x000e280000000800 */
[----:B------:R-:W3:Y:S01]  /*0660*/  LDS R17, [R17] ;  /* 0x0000000011117984 */ /* 0x000ee20000000800 */
[----:B------:R-:W-:Y:S01]  /*0670*/  FADD R20, R20, R7 ;  /* 0x0000000714147221 */ /* 0x000fe20000000000 */
[----:B------:R-:W-:Y:S01]  /*0680*/  FSEL R7, RZ, 2, P0 ;  /* 0x40000000ff077808 */ /* 0x000fe20000000000 */
[----:B------:R-:W-:Y:S01]  /*0690*/  FADD R10, R14, R9 ;  /* 0x000000090e0a7221 */ /* 0x000fe20000000000 */
[----:B------:R-:W-:-:S02]  /*06a0*/  SEL R9, R28, RZ, !P0 ;  /* 0x000000ff1c097207 */ /* 0x000fc40004000000 */
[C---:B------:R-:W-:Y:S01]  /*06b0*/  FSETP.GEU.AND P1, PT, R7.reuse, 1.175494350822287508e-38, PT ;  /* 0x008000000700780b */ /* 0x040fe20003f2e000 */
[----:B------:R-:W-:Y:S02]  /*06c0*/  FMUL R14, R7, 16777216 ;  /* 0x4b800000070e7820 */ /* 0x000fe40000400000 */
[----:B------:R-:W-:Y:S01]  /*06d0*/  FADD R18, R18, R9 ;  /* 0x0000000912127221 */ /* 0x000fe20000000000 */
[----:B------:R-:W-:Y:S02]  /*06e0*/  FSEL R9, RZ, 4, P0 ;  /* 0x40800000ff097808 */ /* 0x000fe40000000000 */
[----:B------:R-:W-:Y:S02]  /*06f0*/  FSEL R22, R14, R7, !P1 ;  /* 0x000000070e167208 */ /* 0x000fe40004800000 */
[----:B------:R-:W-:Y:S02]  /*0700*/  SEL R24, R24, RZ, !P0 ;  /* 0x000000ff18187207 */ /* 0x000fe40004000000 */
[----:B------:R-:W-:Y:S01]  /*0710*/  ISETP.LT.AND P3, PT, R0, 0x80, PT ;  /* 0x000000800000780c */ /* 0x000fe20003f61270 */
[----:B------:R-:W-:Y:S01]  /*0720*/  FMUL R26, R9, 16777216 ;  /* 0x4b800000091a7820 */ /* 0x000fe20000400000 */
[----:B------:R-:W-:Y:S01]  /*0730*/  FSEL R11, RZ, 3, P0 ;  /* 0x40400000ff0b7808 */ /* 0x000fe20000000000 */
[----:B------:R-:W-:Y:S01]  /*0740*/  FADD R21, R21, R24 ;  /* 0x0000001815157221 */ /* 0x000fe20000000000 */
[----:B------:R-:W-:Y:S01]  /*0750*/  SEL R14, RZ, 0x3f800000, !P3 ;  /* 0x3f800000ff0e7807 */ /* 0x000fe20005800000 */
[----:B------:R-:W4:Y:S01]  /*0760*/  MUFU.RCP R22, R22 ;  /* 0x0000001600167308 */ /* 0x000f220000001000 */
[----:B------:R-:W-:Y:S01]  /*0770*/  BAR.SYNC.DEFER_BLOCKING 0x0 ;  /* 0x0000000000007b1d */ /* 0x000fe20000010000 */
[----:B------:R-:W-:Y:S01]  /*0780*/  FSETP.GEU.AND P3, PT, R9, 1.175494350822287508e-38, PT ;  /* 0x008000000900780b */ /* 0x000fe20003f6e000 */
[C---:B------:R-:W-:Y:S01]  /*0790*/  FMUL R24, R11.reuse, 16777216 ;  /* 0x4b8000000b187820 */ /* 0x040fe20000400000 */
[----:B------:R-:W-:-:S04]  /*07a0*/  FSETP.GEU.AND P2, PT, R11, 1.175494350822287508e-38, PT ;  /* 0x008000000b00780b */ /* 0x000fc80003f4e000 */
[----:B------:R-:W-:-:S06]  /*07b0*/  FSEL R24, R24, R11, !P2 ;  /* 0x0000000b18187208 */ /* 0x000fcc0005000000 */
[----:B------:R-:W-:Y:S01]  /*07c0*/  MUFU.RCP R24, R24 ;  /* 0x0000001800187308 */ /* 0x000fe20000001000 */
[----:B--2---:R-:W-:Y:S02]  /*07d0*/  SEL R29, R29, RZ, !P0 ;  /* 0x000000ff1d1d7207 */ /* 0x004fe40004000000 */
[----:B------:R-:W-:-:S03]  /*07e0*/  SEL R15, R15, RZ, !P0 ;  /* 0x000000ff0f0f7207 */ /* 0x000fc60004000000 */
[----:B-1----:R-:W-:Y:S02]  /*07f0*/  FADD R8, R8, R29 ;  /* 0x0000001d08087221 */ /* 0x002fe40000000000 */
[----:B------:R-:W-:Y:S02]  /*0800*/  FADD R25, R6, R15 ;  /* 0x0000000f06197221 */ /* 0x000fe40000000000 */
[----:B------:R-:W-:Y:S01]  /*0810*/  FADD R8, R21, R8 ;  /* 0x0000000815087221 */ /* 0x000fe20000000000 */
[----:B------:R-:W-:Y:S01]  /*0820*/  FSEL R15, R26, R9, !P3 ;  /* 0x000000091a0f7208 */ /* 0x000fe20005800000 */
[----:B------:R-:W-:Y:S01]  /*0830*/  FMUL R21, R14, 16777216 ;  /* 0x4b8000000e157820 */ /* 0x000fe20000400000 */
[----:B------:R-:W-:-:S04]  /*0840*/  SEL R23, R23, RZ, !P0 ;  /* 0x000000ff17177207 */ /* 0x000fc80004000000 */
[----:B------:R-:W-:Y:S01]  /*0850*/  FSEL R27, R21, R14, !P1 ;  /* 0x0000000e151b7208 */ /* 0x000fe20004800000 */
[----:B------:R-:W1:Y:S01]  /*0860*/  MUFU.RCP R15, R15 ;  /* 0x0000000f000f7308 */ /* 0x000e620000001000 */
[----:B------:R-:W-:-:S03]  /*0870*/  FADD R10, R10, R25 ;  /* 0x000000190a0a7221 */ /* 0x000fc60000000000 */
[----:B----4-:R-:W-:Y:S01]  /*0880*/  FMUL R6, R22, R27 ;  /* 0x0000001b16067220 */ /* 0x010fe20000400000 */
[----:B------:R-:W-:Y:S01]  /*0890*/  SEL R22, R19, RZ, !P0 ;  /* 0x000000ff13167207 */ /* 0x000fe20004000000 */
[----:B0-----:R-:W-:Y:S01]  /*08a0*/  FADD R23, R16, R23 ;  /* 0x0000001710177221 */ /* 0x001fe20000000000 */
[-C--:B------:R-:W-:Y:S02]  /*08b0*/  FSEL R16, R21, R14.reuse, !P3 ;  /* 0x0000000e15107208 */ /* 0x080fe40005800000 */
[----:B------:R-:W-:Y:S01]  /*08c0*/  FSETP.NEU.AND P1, PT, R7, RZ, PT ;  /* 0x000000ff0700720b */ /* 0x000fe20003f2d000 */
[----:B---3--:R-:W-:Y:S01]  /*08d0*/  FADD R25, R17, R22 ;  /* 0x0000001611197221 */ /* 0x008fe20000000000 */
[----:B------:R-:W-:Y:S02]  /*08e0*/  FSEL R17, R8, RZ, !P0 ;  /* 0x000000ff08117208 */ /* 0x000fe40004000000 */
[----:B------:R-:W-:Y:S01]  /*08f0*/  FSEL R22, R10, RZ, !P0 ;  /* 0x000000ff0a167208 */ /* 0x000fe20004000000 */
[----:B------:R-:W-:Y:S01]  /*0900*/  FADD R20, R20, R23 ;  /* 0x0000001714147221 */ /* 0x000fe20000000000 */
[----:B------:R-:W-:Y:S01]  /*0910*/  FSEL R27, R21, R14, !P2 ;  /* 0x0000000e151b7208 */ /* 0x000fe20005000000 */
[----:B-1----:R-:W-:Y:S01]  /*0920*/  FMUL R21, R15, R16 ;  /* 0x000000100f157220 */ /* 0x002fe20000400000 */
[----:B------:R-:W-:Y:S01]  /*0930*/  FADD R15, R18, R25 ;  /* 0x00000019120f7221 */ /* 0x000fe20000000000 */
[----:B------:R-:W-:Y:S01]  /*0940*/  FSEL R6, R6, RZ, P1 ;  /* 0x000000ff06067208 */ /* 0x000fe20000800000 */
[----:B------:R-:W-:Y:S01]  /*0950*/  FADD R18, -R17, R22 ;  /* 0x0000001611127221 */ /* 0x000fe20000000100 */
[----:B------:R-:W-:Y:S01]  /*0960*/  FMUL R19, R24, R27 ;  /* 0x0000001b18137220 */ /* 0x000fe20000400000 */
[----:B------:R-:W-:Y:S01]  /*0970*/  FSETP.NEU.AND P3, PT, R11, RZ, PT ;  /* 0x000000ff0b00720b */ /* 0x000fe20003f6d000 */
[----:B------:R-:W-:Y:S01]  /*0980*/  FADD R16, R9, R9 ;  /* 0x0000000909107221 */ /* 0x000fe20000000000 */
[----:B------:R-:W-:Y:S01]  /*0990*/  FSEL R22, R20, RZ, !P0 ;  /* 0x000000ff14167208 */ /* 0x000fe20004000000 */
[----:B------:R-:W-:Y:S01]  /*09a0*/  FFMA R23, R18, R6, R17 ;  /* 0x0000000612177223 */ /* 0x000fe20000000011 */
[----:B------:R-:W-:-:S02]  /*09b0*/  FSEL R19, R19, RZ, P3 ;  /* 0x000000ff13137208 */ /* 0x000fc40001800000 */
[----:B------:R-:W-:Y:S01]  /*09c0*/  FSETP.GEU.AND P2, PT, |R16|, 1.175494350822287508e-38, PT ;  /* 0x008000001000780b */ /* 0x000fe20003f4e200 */
[--C-:B------:R-:W-:Y:S01]  /*09d0*/  FADD R22, R22, -R23.reuse ;  /* 0x8000001716167221 */ /* 0x100fe20000000000 */
[----:B------:R-:W-:Y:S01]  /*09e0*/  FSETP.NEU.AND P1, PT, R9, RZ, PT ;  /* 0x000000ff0900720b */ /* 0x000fe20003f2d000 */
[----:B------:R-:W-:Y:S01]  /*09f0*/  FMUL R17, R16, 0.25 ;  /* 0x3e80000010117820 */ /* 0x000fe20000400000 */
[----:B------:R-:W-:Y:S01]  /*0a00*/  FSEL R27, R15, RZ, !P0 ;  /* 0x000000ff0f1b7208 */ /* 0x000fe20004000000 */
[----:B------:R-:W-:Y:S01]  /*0a10*/  FFMA R24, R22, R19, R23 ;  /* 0x0000001316187223 */ /* 0x000fe20000000017 */
[----:B------:R-:W-:Y:S01]  /*0a20*/  FSETP.GT.AND P3, PT, |R16|, 8.50705917302346158658e+37, PT ;  /* 0x7e8000001000780b */ /* 0x000fe20003f64200 */
[----:B------:R-:W-:Y:S01]  /*0a30*/  FMUL R25, R18, R18 ;  /* 0x0000001212197220 */ /* 0x000fe20000400000 */
[----:B------:R-:W-:Y:S01]  /*0a40*/  FSEL R21, R21, RZ, P1 ;  /* 0x000000ff15157208 */ /* 0x000fe20000800000 */
[--C-:B------:R-:W-:Y:S01]  /*0a50*/  FADD R23, R27, -R24.reuse ;  /* 0x800000181b177221 */ /* 0x100fe20000000000 */
[----:B------:R-:W-:Y:S01]  /*0a60*/  FSEL R18, R17, R16, P3 ;  /* 0x0000001011127208 */ /* 0x000fe20001800000 */
[----:B------:R-:W-:Y:S01]  /*0a70*/  FMUL R25, R14, R25 ;  /* 0x000000190e197220 */ /* 0x000fe20000400000 */
[----:B------:R-:W-:Y:S01]  /*0a80*/  FMUL R22, R22, R22 ;  /* 0x0000001616167220 */ /* 0x000fe20000400000 */
[----:B------:R-:W-:-:S02]  /*0a90*/  FFMA R14, R23, R21, R24 ;  /* 0x00000015170e7223 */ /* 0x000fc40000000018 */
[----:B------:R-:W-:Y:S01]  /*0aa0*/  @!P2 FMUL R18, R18, 16777216 ;  /* 0x4b8000001212a820 */ /* 0x000fe20000400000 */
[----:B------:R-:W-:Y:S02]  /*0ab0*/  FMUL R22, R7, R22 ;  /* 0x0000001607167220 */ /* 0x000fe40000400000 */
[----:B------:R-:W0:Y:S01]  /*0ac0*/  SHFL.BFLY PT, R7, R14, 0x10, 0x1f ;  /* 0x0e001f000e077f89 */ /* 0x000e2200000e0000 */
[----:B------:R-:W-:Y:S01]  /*0ad0*/  FFMA R6, R6, R25, RZ ;  /* 0x0000001906067223 */ /* 0x000fe200000000ff */
[----:B------:R-:W-:Y:S01]  /*0ae0*/  FMUL R24, R23, R23 ;  /* 0x0000001717187220 */ /* 0x000fe20000400000 */
[----:B------:R-:W1:Y:S01]  /*0af0*/  MUFU.RCP R18, R18 ;  /* 0x0000001200127308 */ /* 0x000e620000001000 */
[----:B------:R-:W-:Y:S01]  /*0b00*/  FMUL R26, R9, 0.25 ;  /* 0x3e800000091a7820 */ /* 0x000fe20000400000 */
[----:B------:R-:W-:Y:S01]  /*0b10*/  FFMA R22, R19, R22, R6 ;  /* 0x0000001613167223 */ /* 0x000fe20000000006 */
[----:B------:R-:W-:-:S03]  /*0b20*/  FMUL R24, R11, R24 ;  /* 0x000000180b187220 */ /* 0x000fc60000400000 */
[----:B------:R-:W-:Y:S01]  /*0b30*/  FSEL R11, R26, R9, P3 ;  /* 0x000000091a0b7208 */ /* 0x000fe20001800000 */
[----:B------:R-:W-:Y:S01]  /*0b40*/  FFMA R22, R21, R24, R22 ;  /* 0x0000001815167223 */ /* 0x000fe20000000016 */
[----:B------:R-:W-:-:S03]  /*0b50*/  FADD R6, R16, R16 ;  /* 0x0000001010067221 */ /* 0x000fc60000000000 */
[----:B------:R-:W-:Y:S01]  /*0b60*/  @!P2 FMUL R11, R11, 16777216 ;  /* 0x4b8000000b0ba820 */ /* 0x000fe20000400000 */
[----:B------:R-:W2:Y:S01]  /*0b70*/  SHFL.BFLY PT, R19, R22, 0x10, 0x1f ;  /* 0x0e001f0016137f89 */ /* 0x000ea200000e0000 */
[----:B------:R-:W-:Y:S02]  /*0b80*/  FSETP.GEU.AND P3, PT, |R6|, 1.175494350822287508e-38, PT ;  /* 0x008000000600780b */ /* 0x000fe40003f6e200 */
[----:B-1----:R-:W-:Y:S01]  /*0b90*/  FMUL R23, R18, R11 ;  /* 0x0000000b12177220 */ /* 0x002fe20000400000 */
[----:B------:R-:W-:Y:S01]  /*0ba0*/  FSETP.NEU.AND P2, PT, R16, RZ, PT ;  /* 0x000000ff1000720b */ /* 0x000fe20003f4d000 */
[C---:B------:R-:W-:Y:S01]  /*0bb0*/  FMUL R11, R6.reuse, 0.25 ;  /* 0x3e800000060b7820 */ /* 0x040fe20000400000 */
[----:B------:R-:W-:Y:S02]  /*0bc0*/  FSETP.GT.AND P1, PT, |R6|, 8.50705917302346158658e+37, PT ;  /* 0x7e8000000600780b */ /* 0x000fe40003f24200 */
[----:B------:R-:W-:Y:S01]  /*0bd0*/  FSEL R23, R23, RZ, P2 ;  /* 0x000000ff17177208 */ /* 0x000fe20001000000 */
[----:B0-----:R-:W-:Y:S01]  /*0be0*/  FADD R7, -R14, R7 ;  /* 0x000000070e077221 */ /* 0x001fe20000000100 */
[----:B------:R-:W-:-:S03]  /*0bf0*/  FSEL R25, R11, R6, P1 ;  /* 0x000000060b197208 */ /* 0x000fc60000800000 */
[----:B------:R-:W-:Y:S02]  /*0c00*/  FFMA R14, R7, R23, R14 ;  /* 0x00000017070e7223 */ /* 0x000fe4000000000e */
[----:B------:R-:W-:-:S03]  /*0c10*/  @!P3 FMUL R25, R25, 16777216 ;  /* 0x4b8000001919b820 */ /* 0x000fc60000400000 */
[----:B------:R-:W0:Y:S01]  /*0c20*/  SHFL.BFLY PT, R21, R14, 0x8, 0x1f ;  /* 0x0d001f000e157f89 */ /* 0x000e2200000e0000 */
[----:B------:R-:W-:Y:S02]  /*0c30*/  FMUL R18, R7, R7 ;  /* 0x0000000707127220 */ /* 0x000fe40000400000 */
[----:B------:R-:W1:Y:S02]  /*0c40*/  MUFU.RCP R25, R25 ;  /* 0x0000001900197308 */ /* 0x000e640000001000 */
[----:B------:R-:W-:Y:S01]  /*0c50*/  FMUL R18, R9, R18 ;  /* 0x0000001209127220 */ /* 0x000fe20000400000 */
[----:B--2---:R-:W-:Y:S01]  /*0c60*/  FADD R24, R22, R19 ;  /* 0x0000001316187221 */ /* 0x004fe20000000000 */
[----:B------:R-:W-:Y:S01]  /*0c70*/  FSEL R22, R17, R16, P1 ;  /* 0x0000001011167208 */ /* 0x000fe20000800000 */
[----:B------:R-:W-:Y:S02]  /*0c80*/  FADD R7, R6, R6 ;  /* 0x0000000606077221 */ /* 0x000fe40000000000 */
[----:B------:R-:W-:-:S02]  /*0c90*/  FFMA R24, R23, R18, R24 ;  /* 0x0000001217187223 */ /* 0x000fc40000000018 */
[----:B------:R-:W-:Y:S01]  /*0ca0*/  @!P3 FMUL R22, R22, 16777216 ;  /* 0x4b8000001616b820 */ /* 0x000fe20000400000 */
[C---:B------:R-:W-:Y:S01]  /*0cb0*/  FSETP.GEU.AND P3, PT, |R7|.reuse, 1.175494350822287508e-38, PT ;  /* 0x008000000700780b */ /* 0x040fe20003f6e200 */
[----:B------:R-:W-:Y:S01]  /*0cc0*/  FMUL R18, R7, 0.25 ;  /* 0x3e80000007127820 */ /* 0x000fe20000400000 */
[----:B------:R-:W2:Y:S01]  /*0cd0*/  SHFL.BFLY PT, R17, R24, 0x8, 0x1f ;  /* 0x0d001f0018117f89 */ /* 0x000ea200000e0000 */
[----:B------:R-:W-:Y:S01]  /*0ce0*/  FSETP.NEU.AND P2, PT, R6, RZ, PT ;  /* 0x000000ff0600720b */ /* 0x000fe20003f4d000 */
[----:B-1----:R-:W-:Y:S01]  /*0cf0*/  FMUL R22, R25, R22 ;  /* 0x0000001619167220 */ /* 0x002fe20000400000 */
[----:B------:R-:W-:-:S04]  /*0d00*/  FSETP.GT.AND P1, PT, |R7|, 8.50705917302346158658e+37, PT ;  /* 0x7e8000000700780b */ /* 0x000fc80003f24200 */
[----:B------:R-:W-:Y:S01]  /*0d10*/  FSEL R19, R22, RZ, P2 ;  /* 0x000000ff16137208 */ /* 0x000fe20001000000 */
[----:B0-----:R-:W-:Y:S01]  /*0d20*/  FADD R21, -R14, R21 ;  /* 0x000000150e157221 */ /* 0x001fe20000000100 */
[----:B------:R-:W-:-:S03]  /*0d30*/  FSEL R23, R18, R7, P1 ;  /* 0x0000000712177208 */ /* 0x000fc60000800000 */
[----:B------:R-:W-:Y:S02]  /*0d40*/  FFMA R9, R21, R19, R14 ;  /* 0x0000001315097223 */ /* 0x000fe4000000000e */
[----:B------:R-:W-:-:S03]  /*0d50*/  @!P3 FMUL R23, R23, 16777216 ;  /* 0x4b8000001717b820 */ /* 0x000fc60000400000 */
[----:B------:R-:W0:Y:S03]  /*0d60*/  SHFL.BFLY PT, R22, R9, 0x4, 0x1f ;  /* 0x0c801f0009167f89 */ /* 0x000e2600000e0000 */
[----:B------:R-:W1:Y:S01]  /*0d70*/  MUFU.RCP R23, R23 ;  /* 0x0000001700177308 */ /* 0x000e620000001000 */
[----:B------:R-:W-:Y:S01]  /*0d80*/  FSEL R14, R11, R6, P1 ;  /* 0x000000060b0e7208 */ /* 0x000fe20000800000 */
[----:B--2---:R-:W-:Y:S01]  /*0d90*/  FADD R24, R24, R17 ;  /* 0x0000001118187221 */ /* 0x004fe20000000000 */
[----:B------:R-:W-:Y:S01]  /*0da0*/  FADD R17, R7, R7 ;  /* 0x0000000707117221 */ /* 0x000fe20000000000 */
[----:B------:R-:W-:Y:S02]  /*0db0*/  FMUL R21, R21, R21 ;  /* 0x0000001515157220 */ /* 0x000fe40000400000 */
[----:B------:R-:W-:Y:S02]  /*0dc0*/  @!P3 FMUL R14, R14, 16777216 ;  /* 0x4b8000000e0eb820 */ /* 0x000fe40000400000 */
[----:B------:R-:W-:Y:S01]  /*0dd0*/  FMUL R21, R16, R21 ;  /* 0x0000001510157220 */ /* 0x000fe20000400000 */
[C---:B------:R-:W-:Y:S01]  /*0de0*/  FSETP.GEU.AND P3, PT, |R17|.reuse, 1.175494350822287508e-38, PT ;  /* 0x008000001100780b */ /* 0x040fe20003f6e200 */
[C---:B------:R-:W-:Y:S01]  /*0df0*/  FMUL R16, R17.reuse, 0.25 ;  /* 0x3e80000011107820 */ /* 0x040fe20000400000 */
[----:B------:R-:W-:Y:S01]  /*0e00*/  FSETP.GT.AND P1, PT, |R17|, 8.50705917302346158658e+37, PT ;  /* 0x7e8000001100780b */ /* 0x000fe20003f24200 */
[----:B------:R-:W-:Y:S01]  /*0e10*/  FFMA R19, R19, R21, R24 ;  /* 0x0000001513137223 */ /* 0x000fe20000000018 */
[----:B-1----:R-:W-:-:S02]  /*0e20*/  FMUL R26, R23, R14 ;  /* 0x0000000e171a7220 */ /* 0x002fc40000400000 */
[----:B------:R-:W1:Y:S01]  /*0e30*/  S2R R14, SR_TID.X ;  /* 0x00000000000e7919 */ /* 0x000e620000002100 */
[----:B------:R-:W-:Y:S02]  /*0e40*/  FSETP.NEU.AND P2, PT, R7, RZ, PT ;  /* 0x000000ff0700720b */ /* 0x000fe40003f4d000 */
[----:B------:R-:W-:Y:S01]  /*0e50*/  FSEL R11, R16, R17, P1 ;  /* 0x00000011100b7208 */ /* 0x000fe20000800000 */
[----:B------:R-:W2:Y:S01]  /*0e60*/  SHFL.BFLY PT, R24, R19, 0x4, 0x1f ;  /* 0x0c801f0013187f89 */ /* 0x000ea200000e0000 */
[----:B------:R-:W-:Y:S01]  /*0e70*/  FSEL R26, R26, RZ, P2 ;  /* 0x000000ff1a1a7208 */ /* 0x000fe20001000000 */
[----:B0-----:R-:W-:Y:S02]  /*0e80*/  FADD R22, -R9, R22 ;  /* 0x0000001609167221 */ /* 0x001fe40000000100 */
[----:B------:R-:W-:Y:S02]  /*0e90*/  @!P3 FMUL R11, R11, 16777216 ;  /* 0x4b8000000b0bb820 */ /* 0x000fe40000400000 */
[C---:B------:R-:W-:Y:S01]  /*0ea0*/  FFMA R9, R22.reuse, R26, R9 ;  /* 0x0000001a16097223 */ /* 0x040fe20000000009 */
[----:B------:R-:W-:Y:S01]  /*0eb0*/  FMUL R21, R22, R22 ;  /* 0x0000001616157220 */ /* 0x000fe20000400000 */
[----:B------:R-:W-:-:S02]  /*0ec0*/  LEA R23, R5, UR4, 0x2 ;  /* 0x0000000405177c11 */ /* 0x000fc4000f8e10ff */
[----:B------:R-:W0:Y:S01]  /*0ed0*/  MUFU.RCP R11, R11 ;  /* 0x0000000b000b7308 */ /* 0x000e220000001000 */
[----:B------:R-:W3:Y:S01]  /*0ee0*/  SHFL.BFLY PT, R22, R9, 0x2, 0x1f ;  /* 0x0c401f0009167f89 */ /* 0x000ee200000e0000 */
[----:B------:R-:W-:Y:S01]  /*0ef0*/  FMUL R21, R6, R21 ;  /* 0x0000001506157220 */ /* 0x000fe20000400000 */
[----:B------:R-:W-:Y:S02]  /*0f00*/  FSEL R6, R18, R7, P1 ;  /* 0x0000000712067208 */ /* 0x000fe40000800000 */
[----:B------:R4:W-:Y:S04]  /*0f10*/  STS [R23], R8 ;  /* 0x0000000817007388 */ /* 0x0009e80000000800 */
[----:B------:R-:W-:Y:S04]  /*0f20*/  STS [R23+0x800], R10 ;  /* 0x0008000a17007388 */ /* 0x000fe80000000800 */
[----:B------:R5:W-:Y:S04]  /*0f30*/  STS [R23+0x1000], R20 ;  /* 0x0010001417007388 */ /* 0x000be80000000800 */
[----:B------:R-:W-:Y:S01]  /*0f40*/  STS [R23+0x1800], R15 ;  /* 0x0018000f17007388 */ /* 0x000fe20000000800 */
[----:B------:R-:W-:Y:S01]  /*0f50*/  @!P3 FMUL R6, R6, 16777216 ;  /* 0x4b8000000606b820 */ /* 0x000fe20000400000 */
[----:B--2---:R-:W-:-:S03]  /*0f60*/  FADD R19, R19, R24 ;  /* 0x0000001813137221 */ /* 0x004fc60000000000 */
[----:B0-----:R-:W-:Y:S01]  /*0f70*/  FMUL R24, R11, R6 ;  /* 0x000000060b187220 */ /* 0x001fe20000400000 */
[----:B-1----:R-:W-:Y:S01]  /*0f80*/  SHF.L.U32 R6, R14, 0x2, RZ ;  /* 0x000000020e067819 */ /* 0x002fe200000006ff */
[----:B------:R-:W-:Y:S01]  /*0f90*/  BAR.SYNC.DEFER_BLOCKING 0x0 ;  /* 0x0000000000007b1d */ /* 0x000fe20000010000 */
[----:B------:R-:W-:Y:S02]  /*0fa0*/  FSETP.NEU.AND P1, PT, R17, RZ, PT ;  /* 0x000000ff1100720b */ /* 0x000fe40003f2d000 */
[----:B------:R-:W-:Y:S01]  /*0fb0*/  LOP3.LUT R11, R6, 0x7fc, RZ, 0xc0, !PT ;  /* 0x000007fc060b7812 */ /* 0x000fe200078ec0ff */
[----:B------:R-:W-:Y:S01]  /*0fc0*/  FFMA R19, R26, R21, R19 ;  /* 0x000000151a137223 */ /* 0x000fe20000000013 */
[----:B------:R-:W-:Y:S01]  /*0fd0*/  FSEL R24, R24, RZ, P1 ;  /* 0x000000ff18187208 */ /* 0x000fe20000800000 */
[----:B---3--:R-:W-:Y:S01]  /*0fe0*/  FADD R22, -R9, R22 ;  /* 0x0000001609167221 */ /* 0x008fe20000000100 */
[----:B----4-:R-:W-:Y:S02]  /*0ff0*/  LEA R8, R11, UR4, 0x2 ;  /* 0x000000040b087c11 */ /* 0x010fe4000f8e10ff */
[----:B------:R-:W0:Y:S01]  /*1000*/  SHFL.BFLY PT, R18, R19, 0x2, 0x1f ;  /* 0x0c401f0013127f89 */ /* 0x000e2200000e0000 */
[C---:B------:R-:W-:Y:S01]  /*1010*/  FMUL R26, R22.reuse, R22 ;  /* 0x00000016161a7220 */ /* 0x040fe20000400000 */
[----:B------:R-:W-:Y:S01]  /*1020*/  FFMA R22, R22, R24, R9 ;  /* 0x0000001816167223 */ /* 0x000fe20000000009 */
[----:B------:R-:W-:Y:S01]  /*1030*/  FADD R21, R17, R17 ;  /* 0x0000001111157221 */ /* 0x000fe20000000000 */
[----:B------:R-:W-:Y:S04]  /*1040*/  LDS.128 R8, [R8] ;  /* 0x0000000008087984 */ /* 0x000fe80000000c00 */
[C---:B------:R-:W-:Y:S01]  /*1050*/  FSETP.GEU.AND P2, PT, |R21|.reuse, 1.175494350822287508e-38, PT ;  /* 0x008000001500780b */ /* 0x040fe20003f4e200 */
[C---:B-----5:R-:W-:Y:S01]  /*1060*/  FMUL R20, R21.reuse, 0.25 ;  /* 0x3e80000015147820 */ /* 0x060fe20000400000 */
[----:B------:R-:W-:Y:S01]  /*1070*/  FSETP.GT.AND P1, PT, |R21|, 8.50705917302346158658e+37, PT ;  /* 0x7e8000001500780b */ /* 0x000fe20003f24200 */
[----:B------:R-:W-:-:S02]  /*1080*/  FMUL R26, R7, R26 ;  /* 0x0000001a071a7220 */ /* 0x000fc40000400000 */
[----:B------:R-:W1:Y:S01]  /*1090*/  SHFL.BFLY PT, R7, R22, 0x1, 0x1f ;  /* 0x0c201f0016077f89 */ /* 0x000e6200000e0000 */
[----:B------:R-:W-:Y:S01]  /*10a0*/  FSEL R20, R20, R21, P1 ;  /* 0x0000001514147208 */ /* 0x000fe20000800000 */
[----:B0-----:R-:W-:-:S04]  /*10b0*/  FADD R19, R19, R18 ;  /* 0x0000001213137221 */ /* 0x001fc80000000000 */
[----:B------:R-:W-:Y:S02]  /*10c0*/  FFMA R19, R24, R26, R19 ;  /* 0x0000001a18137223 */ /* 0x000fe40000000013 */
[----:B------:R-:W-:-:S03]  /*10d0*/  @!P2 FMUL R20, R20, 16777216 ;  /* 0x4b8000001414a820 */ /* 0x000fc60000400000 */
[----:B------:R-:W0:Y:S03]  /*10e0*/  SHFL.BFLY PT, R18, R19, 0x1, 0x1f ;  /* 0x0c201f0013127f89 */ /* 0x000e2600000e0000 */
[----:B------:R-:W2:Y:S01]  /*10f0*/  MUFU.RCP R20, R20 ;  /* 0x0000001400147308 */ /* 0x000ea20000001000 */
[----:B------:R-:W-:-:S05]  /*1100*/  FSEL R15, R16, R17, P1 ;  /* 0x00000011100f7208 */ /* 0x000fca0000800000 */
[----:B------:R-:W-:Y:S01]  /*1110*/  @!P2 FMUL R15, R15, 16777216 ;  /* 0x4b8000000f0fa820 */ /* 0x000fe20000400000 */
[----:B------:R-:W-:Y:S01]  /*1120*/  FSETP.NEU.AND P1, PT, R21, RZ, PT ;  /* 0x000000ff1500720b */ /* 0x000fe20003f2d000 */
[----:B-1----:R-:W-:Y:S01]  /*1130*/  FADD R7, -R22, R7 ;  /* 0x0000000716077221 */ /* 0x002fe20000000100 */
[----:B------:R-:W-:Y:S01]  /*1140*/  @!P0 STG.E.128 desc[UR6][R12.64], R8 ;  /* 0x000000080c008986 */ /* 0x000fe2000c101d06 */
[----:B--2---:R-:W-:Y:S01]  /*1150*/  FMUL R15, R20, R15 ;  /* 0x0000000f140f7220 */ /* 0x004fe20000400000 */
[----:B------:R-:W-:Y:S01]  /*1160*/  BAR.SYNC.DEFER_BLOCKING 0x0 ;  /* 0x0000000000007b1d */ /* 0x000fe20000010000 */
[----:B------:R-:W-:Y:S01]  /*1170*/  LOP3.LUT P2, RZ, R14, 0x1f, RZ, 0xc0, !PT ;  /* 0x0000001f0eff7812 */ /* 0x000fe2000784c0ff */
[----:B------:R-:W-:Y:S02]  /*1180*/  FMUL R16, R7, R7 ;  /* 0x0000000707107220 */ /* 0x000fe40000400000 */
[----:B------:R-:W-:Y:S01]  /*1190*/  FSEL R15, R15, RZ, P1 ;  /* 0x000000ff0f0f7208 */ /* 0x000fe20000800000 */
[----:B0-----:R-:W-:Y:S01]  /*11a0*/  FADD R18, R19, R18 ;  /* 0x0000001213127221 */ /* 0x001fe20000000000 */
[----:B------:R-:W-:Y:S01]  /*11b0*/  SHF.R.U32.HI R23, RZ, 0x3, R14 ;  /* 0x00000003ff177819 */ /* 0x000fe2000001160e */
[----:B------:R-:W-:-:S02]  /*11c0*/  FMUL R16, R17, R16 ;  /* 0x0000001011107220 */ /* 0x000fc40000400000 */
[----:B------:R-:W-:Y:S01]  /*11d0*/  FFMA R7, R7, R15, R22 ;  /* 0x0000000f07077223 */ /* 0x000fe20000000016 */
[----:B------:R-:W-:Y:S01]  /*11e0*/  LOP3.LUT R20, R23, 0x3c, RZ, 0xc0, !PT ;  /* 0x0000003c17147812 */ /* 0x000fe200078ec0ff */
[----:B------:R-:W-:Y:S01]  /*11f0*/  FFMA R17, R15, R16, R18 ;  /* 0x000000100f117223 */ /* 0x000fe20000000012 */
[----:B------:R-:W-:-:S03]  /*1200*/  ISETP.GE.AND P3, PT, R14, 0x10, PT ;  /* 0x000000100e00780c */ /* 0x000fc60003f66270 */
[----:B------:R-:W-:Y:S04]  /*1210*/  @!P2 STS [R20+UR4+0x80], R21 ;  /* 0x000080151400a988 */ /* 0x000fe80008000804 */
[----:B------:R-:W-:Y:S04]  /*1220*/  @!P2 STS [R20+UR4], R7 ;  /* 0x000000071400a988 */ /* 0x000fe80008000804 */
[----:B------:R-:W-:Y:S01]  /*1230*/  @!P2 STS [R20+UR4+0x40], R17 ;  /* 0x000040111400a988 */ /* 0x000fe20008000804 */
[----:B------:R-:W-:Y:S06]  /*1240*/  BAR.SYNC.DEFER_BLOCKING 0x0 ;  /* 0x0000000000007b1d */ /* 0x000fec0000010000 */
[----:B------:R-:W0:Y:S04]  /*1250*/  @!P3 LDS R3, [R6+UR4+0x80] ;  /* 0x000080040603b984 */ /* 0x000e280008000800 */
[----:B------:R-:W1:Y:S04]  /*1260*/  @!P3 LDS R4, [R6+UR4] ;  /* 0x000000040604b984 */ /* 0x000e680008000800 */
[----:B------:R-:W-:Y:S04]  /*1270*/  @!P3 LDS R2, [R6+UR4+0x40] ;  /* 0x000040040602b984 */ /* 0x000fe80008000800 */
[----:B0-----:R-:W0:Y:S04]  /*1280*/  SHFL.BFLY PT, R16, R3, 0x8, 0x1f ;  /* 0x0d001f0003107f89 */ /* 0x001e2800000e0000 */
[----:B-1----:R-:W-:Y:S01]  /*1290*/  SHFL.BFLY PT, R9, R4, 0x8, 0x1f ;  /* 0x0d001f0004097f89 */ /* 0x002fe200000e0000 */
[----:B0-----:R-:W-:-:S05]  /*12a0*/  FADD R15, R3, R16 ;  /* 0x00000010030f7221 */ /* 0x001fca0000000000 */
[C---:B------:R-:W-:Y:S01]  /*12b0*/  FSETP.GEU.AND P2, PT, |R15|.reuse, 1.175494350822287508e-38, PT ;  /* 0x008000000f00780b */ /* 0x040fe20003f4e200 */
[C---:B------:R-:W-:Y:S01]  /*12c0*/  FMUL R10, R15.reuse, 0.25 ;  /* 0x3e8000000f0a7820 */ /* 0x040fe20000400000 */
[----:B------:R-:W-:Y:S01]  /*12d0*/  FSETP.GT.AND P1, PT, |R15|, 8.50705917302346158658e+37, PT ;  /* 0x7e8000000f00780b */ /* 0x000fe20003f24200 */
[----:B------:R-:W0:Y:S03]  /*12e0*/  SHFL.BFLY PT, R8, R15, 0x4, 0x1f ;  /* 0x0c801f000f087f89 */ /* 0x000e2600000e0000 */
[----:B------:R-:W-:-:S07]  /*12f0*/  FSEL R10, R10, R15, P1 ;  /* 0x0000000f0a0a7208 */ /* 0x000fce0000800000 */
[----:B------:R-:W-:-:S04]  /*1300*/  @!P2 FMUL R10, R10, 16777216 ;  /* 0x4b8000000a0aa820 */ /* 0x000fc80000400000 */
[----:B------:R-:W1:Y:S01]  /*1310*/  MUFU.RCP R13, R10 ;  /* 0x0000000a000d7308 */ /* 0x000e620000001000 */
[----:B------:R-:W2:Y:S01]  /*1320*/  SHFL.BFLY PT, R11, R2, 0x8, 0x1f ;  /* 0x0d001f00020b7f89 */ /* 0x000ea200000e0000 */
[----:B------:R-:W-:-:S04]  /*1330*/  @P1 FMUL R16, R16, 0.25 ;  /* 0x3e80000010101820 */ /* 0x000fc80000400000 */
[----:B------:R-:W-:Y:S01]  /*1340*/  @!P2 FMUL R16, R16, 16777216 ;  /* 0x4b8000001010a820 */ /* 0x000fe20000400000 */
[C---:B------:R-:W-:Y:S01]  /*1350*/  FSETP.NEU.AND P2, PT, R15.reuse, RZ, PT ;  /* 0x000000ff0f00720b */ /* 0x040fe20003f4d000 */
[----:B0-----:R-:W-:Y:S02]  /*1360*/  FADD R7, R15, R8 ;  /* 0x000000080f077221 */ /* 0x001fe40000000000 */
[----:B-1----:R-:W-:-:S03]  /*1370*/  FMUL R13, R13, R16 ;  /* 0x000000100d0d7220 */ /* 0x002fc60000400000 */
[C---:B------:R-:W-:Y:S01]  /*1380*/  FSETP.GEU.AND P3, PT, |R7|.reuse, 1.175494350822287508e-38, PT ;  /* 0x008000000700780b */ /* 0x040fe20003f6e200 */
[----:B------:R-:W-:Y:S01]  /*1390*/  FADD R9, -R4, R9 ;  /* 0x0000000904097221 */ /* 0x000fe20000000100 */
[----:B------:R-:W-:Y:S01]  /*13a0*/  FMUL R16, R7, 0.25 ;  /* 0x3e80000007107820 */ /* 0x000fe20000400000 */
[----:B------:R-:W-:Y:S01]  /*13b0*/  FSEL R13, R13, RZ, P2 ;  /* 0x000000ff0d0d7208 */ /* 0x000fe20001000000 */
[----:B------:R-:W0:Y:S01]  /*13c0*/  SHFL.BFLY PT, R10, R7, 0x2, 0x1f ;  /* 0x0c401f00070a7f89 */ /* 0x000e2200000e0000 */
[----:B------:R-:W-:Y:S01]  /*13d0*/  FSETP.GT.AND P1, PT, |R7|, 8.50705917302346158658e+37, PT ;  /* 0x7e8000000700780b */ /* 0x000fe20003f24200 */
[C---:B------:R-:W-:Y:S02]  /*13e0*/  FMUL R12, R9.reuse, R9 ;  /* 0x00000009090c7220 */ /* 0x040fe40000400000 */
[----:B------:R-:W-:Y:S01]  /*13f0*/  FFMA R4, R9, R13, R4 ;  /* 0x0000000d09047223 */ /* 0x000fe20000000004 */
[----:B------:R-:W-:Y:S01]  /*1400*/  FSEL R16, R16, R7, P1 ;  /* 0x0000000710107208 */ /* 0x000fe20000800000 */
[----:B--2---:R-:W-:Y:S01]  /*1410*/  FADD R2, R2, R11 ;  /* 0x0000000b02027221 */ /* 0x004fe20000000000 */
[----:B------:R-:W-:-:S02]  /*1420*/  FMUL R12, R3, R12 ;  /* 0x0000000c030c7220 */ /* 0x000fc40000400000 */
[----:B------:R-:W1:Y:S01]  /*1430*/  SHFL.BFLY PT, R3, R4, 0x4, 0x1f ;  /* 0x0c801f0004037f89 */ /* 0x000e6200000e0000 */
[----:B------:R-:W-:Y:S01]  /*1440*/  @!P3 FMUL R16, R16, 16777216 ;  /* 0x4b8000001010b820 */ /* 0x000fe20000400000 */
[----:B------:R-:W-:-:S03]  /*1450*/  FFMA R12, R13, R12, R2 ;  /* 0x0000000c0d0c7223 */ /* 0x000fc60000000002 */
[----:B------:R-:W2:Y:S02]  /*1460*/  MUFU.RCP R11, R16 ;  /* 0x00000010000b7308 */ /* 0x000ea40000001000 */
[----:B------:R-:W3:Y:S01]  /*1470*/  SHFL.BFLY PT, R9, R12, 0x4, 0x1f ;  /* 0x0c801f000c097f89 */ /* 0x000ee200000e0000 */
[----:B------:R-:W-:-:S04]  /*1480*/  @P1 FMUL R8, R8, 0.25 ;  /* 0x3e80000008081820 */ /* 0x000fc80000400000 */
[----:B------:R-:W-:Y:S01]  /*1490*/  @!P3 FMUL R8, R8, 16777216 ;  /* 0x4b8000000808b820 */ /* 0x000fe20000400000 */
[C---:B0-----:R-:W-:Y:S01]  /*14a0*/  FADD R2, R7.reuse, R10 ;  /* 0x0000000a07027221 */ /* 0x041fe20000000000 */
[----:B------:R-:W-:Y:S02]  /*14b0*/  FSETP.NEU.AND P2, PT, R7, RZ, PT ;  /* 0x000000ff0700720b */ /* 0x000fe40003f4d000 */
[----:B--2---:R-:W-:Y:S02]  /*14c0*/  FMUL R11, R11, R8 ;  /* 0x000000080b0b7220 */ /* 0x004fe40000400000 */
[C---:B------:R-:W-:Y:S01]  /*14d0*/  FSETP.GEU.AND P3, PT, |R2|.reuse, 1.175494350822287508e-38, PT ;  /* 0x008000000200780b */ /* 0x040fe20003f6e200 */
[----:B------:R-:W-:Y:S01]  /*14e0*/  FMUL R13, R2, 0.25 ;  /* 0x3e800000020d7820 */ /* 0x000fe20000400000 */
[----:B-1----:R-:W-:Y:S01]  /*14f0*/  FADD R3, -R4, R3 ;  /* 0x0000000304037221 */ /* 0x002fe20000000100 */
[----:B------:R-:W-:Y:S02]  /*1500*/  FSETP.GT.AND P1, PT, |R2|, 8.50705917302346158658e+37, PT ;  /* 0x7e8000000200780b */ /* 0x000fe40003f24200 */
[----:B------:R-:W-:Y:S01]  /*1510*/  FSEL R11, R11, RZ, P2 ;  /* 0x000000ff0b0b7208 */ /* 0x000fe20001000000 */
[----:B------:R-:W-:Y:S01]  /*1520*/  FMUL R8, R3, R3 ;  /* 0x0000000303087220 */ /* 0x000fe20000400000 */
[----:B------:R-:W-:Y:S01]  /*1530*/  FSEL R16, R13, R2, P1 ;  /* 0x000000020d107208 */ /* 0x000fe20000800000 */
[----:B---3--:R-:W-:-:S02]  /*1540*/  FADD R12, R12, R9 ;  /* 0x000000090c0c7221 */ /* 0x008fc40000000000 */
[----:B------:R-:W-:Y:S01]  /*1550*/  FFMA R4, R3, R11, R4 ;  /* 0x0000000b03047223 */ /* 0x000fe20000000004 */
[----:B------:R-:W-:Y:S01]  /*1560*/  FMUL R8, R15, R8 ;  /* 0x000000080f087220 */ /* 0x000fe20000400000 */
[----:B------:R-:W0:Y:S01]  /*1570*/  SHFL.BFLY PT, R3, R2, 0x1, 0x1f ;  /* 0x0c201f0002037f89 */ /* 0x000e2200000e0000 */
[----:B------:R-:W-:Y:S02]  /*1580*/  @!P3 FMUL R16, R16, 16777216 ;  /* 0x4b8000001010b820 */ /* 0x000fe40000400000 */
[----:B------:R-:W-:Y:S01]  /*1590*/  FFMA R8, R11, R8, R12 ;  /* 0x000000080b087223 */ /* 0x000fe2000000000c */
[----:B------:R-:W1:Y:S01]  /*15a0*/  SHFL.BFLY PT, R13, R4, 0x2, 0x1f ;  /* 0x0c401f00040d7f89 */ /* 0x000e6200000e0000 */
[----:B------:R-:W2:Y:S03]  /*15b0*/  MUFU.RCP R9, R16 ;  /* 0x0000001000097308 */ /* 0x000ea60000001000 */
[----:B------:R-:W3:Y:S01]  /*15c0*/  SHFL.BFLY PT, R11, R8, 0x2, 0x1f ;  /* 0x0c401f00080b7f89 */ /* 0x000ee200000e0000 */
[----:B------:R-:W-:-:S04]  /*15d0*/  @P1 FMUL R10, R10, 0.25 ;  /* 0x3e8000000a0a1820 */ /* 0x000fc80000400000 */
[----:B------:R-:W-:Y:S01]  /*15e0*/  @!P3 FMUL R10, R10, 16777216 ;  /* 0x4b8000000a0ab820 */ /* 0x000fe20000400000 */
[----:B------:R-:W-:-:S03]  /*15f0*/  FSETP.NEU.AND P1, PT, R2, RZ, PT ;  /* 0x000000ff0200720b */ /* 0x000fc60003f2d000 */
[----:B--2---:R-:W-:Y:S01]  /*1600*/  FMUL R10, R9, R10 ;  /* 0x0000000a090a7220 */ /* 0x004fe20000400000 */
[----:B0-----:R-:W-:-:S04]  /*1610*/  FADD R9, R2, R3 ;  /* 0x0000000302097221 */ /* 0x001fc80000000000 */
[----:B------:R-:W-:Y:S01]  /*1620*/  FSEL R10, R10, RZ, P1 ;  /* 0x000000ff0a0a7208 */ /* 0x000fe20000800000 */
[----:B-1----:R-:W-:Y:S01]  /*1630*/  FADD R13, -R4, R13 ;  /* 0x0000000d040d7221 */ /* 0x002fe20000000100 */
[----:B------:R-:W-:-:S03]  /*1640*/  FSETP.GEU.AND P2, PT, |R9|, 1.175494350822287508e-38, PT ;  /* 0x008000000900780b */ /* 0x000fc60003f4e200 */
[C---:B------:R-:W-:Y:S01]  /*1650*/  FFMA R4, R13.reuse, R10, R4 ;  /* 0x0000000a0d047223 */ /* 0x040fe20000000004 */
[----:B------:R-:W-:Y:S01]  /*1660*/  FMUL R12, R13, R13 ;  /* 0x0000000d0d0c7220 */ /* 0x000fe20000400000 */
[----:B---3--:R-:W-:Y:S01]  /*1670*/  FADD R11, R8, R11 ;  /* 0x0000000b080b7221 */ /* 0x008fe20000000000 */
[C---:B------:R-:W-:Y:S01]  /*1680*/  FMUL R8, R9.reuse, 0.25 ;  /* 0x3e80000009087820 */ /* 0x040fe20000400000 */
[----:B------:R-:W-:Y:S01]  /*1690*/  FSETP.GT.AND P1, PT, |R9|, 8.50705917302346158658e+37, PT ;  /* 0x7e8000000900780b */ /* 0x000fe20003f24200 */
[----:B------:R-:W-:Y:S02]  /*16a0*/  FMUL R12, R7, R12 ;  /* 0x0000000c070c7220 */ /* 0x000fe40000400000 */
[----:B------:R-:W0:Y:S01]  /*16b0*/  SHFL.BFLY PT, R7, R4, 0x1, 0x1f ;  /* 0x0c201f0004077f89 */ /* 0x000e2200000e0000 */
[----:B------:R-:W-:Y:S01]  /*16c0*/  FSEL R13, R8, R9, P1 ;  /* 0x00000009080d7208 */ /* 0x000fe20000800000 */
[----:B------:R-:W-:-:S04]  /*16d0*/  FFMA R11, R10, R12, R11 ;  /* 0x0000000c0a0b7223 */ /* 0x000fc8000000000b */
[----:B------:R-:W-:Y:S01]  /*16e0*/  @!P2 FMUL R13, R13, 16777216 ;  /* 0x4b8000000d0da820 */ /* 0x000fe20000400000 */
[----:B------:R-:W1:Y:S03]  /*16f0*/  SHFL.BFLY PT, R8, R11, 0x1, 0x1f ;  /* 0x0c201f000b087f89 */ /* 0x000e6600000e0000 */
[----:B------:R-:W2:Y:S01]  /*1700*/  MUFU.RCP R10, R13 ;  /* 0x0000000d000a7308 */ /* 0x000ea20000001000 */
[----:B------:R-:W-:Y:S01]  /*1710*/  @P1 FMUL R3, R3, 0.25 ;  /* 0x3e80000003031820 */ /* 0x000fe20000400000 */
[----:B------:R-:W-:-:S03]  /*1720*/  LOP3.LUT P1, RZ, R14, 0xf, RZ, 0xc0, !PT ;  /* 0x0000000f0eff7812 */ /* 0x000fc6000782c0ff */
[----:B------:R-:W-:Y:S01]  /*1730*/  @!P2 FMUL R3, R3, 16777216 ;  /* 0x4b8000000303a820 */ /* 0x000fe20000400000 */
[----:B------:R-:W-:Y:S02]  /*1740*/  FSETP.NEU.AND P2, PT, R9, RZ, PT ;  /* 0x000000ff0900720b */ /* 0x000fe40003f4d000 */
[----:B------:R-:W-:Y:S01]  /*1750*/  ISETP.LT.AND P1, PT, R14, 0x10, !P1 ;  /* 0x000000100e00780c */ /* 0x000fe20004f21270 */
[----:B0-----:R-:W-:Y:S01]  /*1760*/  FADD R7, -R4, R7 ;  /* 0x0000000704077221 */ /* 0x001fe20000000100 */
[----:B--2---:R-:W-:-:S03]  /*1770*/  FMUL R10, R10, R3 ;  /* 0x000000030a0a7220 */ /* 0x004fc60000400000 */
[----:B------:R-:W-:Y:S02]  /*1780*/  FMUL R3, R7, R7 ;  /* 0x0000000707037220 */ /* 0x000fe40000400000 */
[----:B------:R-:W-:Y:S01]  /*1790*/  FSEL R10, R10, RZ, P2 ;  /* 0x000000ff0a0a7208 */ /* 0x000fe20001000000 */
[----:B-1----:R-:W-:Y:S01]  /*17a0*/  FADD R11, R11, R8 ;  /* 0x000000080b0b7221 */ /* 0x002fe20000000000 */
[----:B------:R-:W-:-:S03]  /*17b0*/  FMUL R3, R2, R3 ;  /* 0x0000000302037220 */ /* 0x000fc60000400000 */
[----:B------:R-:W-:Y:S01]  /*17c0*/  FFMA R7, R7, R10, R4 ;  /* 0x0000000a07077223 */ /* 0x000fe20000000004 */
[----:B------:R-:W-:Y:S01]  /*17d0*/  FFMA R11, R10, R3, R11 ;  /* 0x000000030a0b7223 */ /* 0x000fe2000000000b */
[----:B------:R-:W-:Y:S01]  /*17e0*/  @P1 STS [R6+UR4+0x80], R9 ;  /* 0x0000800906001988 */ /* 0x000fe20008000804 */
[----:B------:R-:W0:Y:S03]  /*17f0*/  LDC.64 R2, c[0x0][0x238] ;  /* 0x00008e00ff027b82 */ /* 0x000e260000000a00 */
[----:B------:R-:W-:Y:S04]  /*1800*/  @P1 STS [R6+UR4], R7 ;  /* 0x0000000706001988 */ /* 0x000fe80008000804 */
[----:B------:R-:W-:Y:S01]  /*1810*/  @P1 STS [R6+UR4+0x40], R11 ;  /* 0x0000400b06001988 */ /* 0x000fe20008000804 */
[----:B------:R-:W-:Y:S06]  /*1820*/  BAR.SYNC.DEFER_BLOCKING 0x0 ;  /* 0x0000000000007b1d */ /* 0x000fec0000010000 */
[----:B------:R-:W1:Y:S01]  /*1830*/  LDS R13, [UR4] ;  /* 0x00000004ff0d7984 */ /* 0x000e620008000800 */
[----:B------:R-:W-:Y:S01]  /*1840*/  ISETP.EQ.AND P0, PT, R5, RZ, !P0 ;  /* 0x000000ff0500720c */ /* 0x000fe20004702270 */
[----:B0-----:R-:W-:Y:S01]  /*1850*/  IMAD.WIDE R2, R0, 0x4, R2 ;  /* 0x0000000400027825 */ /* 0x001fe200078e0202 */
[----:B------:R-:W0:Y:S01]  /*1860*/  LDC.64 R4, c[0x0][0x218] ;  /* 0x00008600ff047b82 */ /* 0x000e220000000a00 */
[----:B------:R-:W2:Y:S01]  /*1870*/  LDS R8, [UR4+0x40] ;  /* 0x00004004ff087984 */ /* 0x000ea20008000800 */
[----:B------:R-:W-:-:S09]  /*1880*/  HFMA2.MMA R15, -RZ, RZ, 0.75, 0 ;  /* 0x3a000000ff0f7435 */ /* 0x000fd200000001ff */
[----:B-1----:R0:W-:Y:S01]  /*1890*/  @P0 STG.E desc[UR6][R2.64], R13 ;  /* 0x0000000d02000986 */ /* 0x0021e2000c101906 */
[----:B--2---:R-:W-:Y:S01]  /*18a0*/  FFMA R8, R8, R15, 9.9999997473787516356e-06 ;  /* 0x3727c5ac08087423 */ /* 0x004fe2000000000f */
[----:B------:R-:W-:Y:S06]  /*18b0*/  BAR.SYNC.DEFER_BLOCKING 0x0 ;  /* 0x0000000000007b1d */ /* 0x000fec0000010000 */
[----:B0-----:R-:W-:Y:S05]  /*18c0*/  @!P0 EXIT ;  /* 0x000000000000894d */ /* 0x001fea0003800000 */
[----:B------:R-:W0:Y:S01]  /*18d0*/  MUFU.RSQ R7, R8 ;  /* 0x0000000800077308 */ /* 0x000e220000001400 */
[----:B------:R-:W-:-:S05]  /*18e0*/  IMAD.WIDE R2, R0, 0x4, R4 ;  /* 0x0000000400027825 */ /* 0x000fca00078e0204 */
[----:B0-----:R-:W-:Y:S01]  /*18f0*/  STG.E desc[UR6][R2.64], R7 ;  /* 0x0000000702007986 */ /* 0x001fe2000c101906 */
[----:B------:R-:W-:Y:S05]  /*1900*/  EXIT ;  /* 0x000000000000794d */ /* 0x000fea0003800000 */
.L_x_0:
[----:B------:R-:W-:-:S00]  /*1910*/  BRA `(.L_x_0) ;  /* 0xfffffffc00fc7947 */ /* 0x000fc0000383ffff */
[----:B------:R-:W-:-:S00]  /*1920*/  NOP ;  /* 0x0000000000007918 */ /* 0x000fc00000000000 */
        /* <DEDUP_REMOVED lines=13> */
.L_x_1:


//--------------------- .nv.global.init           --------------------------
	.section	.nv.global.init,"aw",@progbits
.nv.global.init:
	.type		_$_str,@object
	.size		_$_str,(.L_0 - _$_str)
_$_str:
        /*0000*/ 	.byte	0x5f, 0x5f, 0x43, 0x55, 0x44, 0x41, 0x5f, 0x46, 0x54, 0x5a, 0x00
.L_0:


//--------------------- .nv.shared.triton_red_fused_add_convolution_native_group_norm_15 --------------------------
	.section	.nv.shared.triton_red_fused_add_convolution_native_group_norm_15,"aw",@nobits
	.sectionflags	@""
	.align	16
	.zero		1024


//--------------------- .nv.constant0.triton_red_fused_add_convolution_native_group_norm_15 --------------------------
	.section	.nv.constant0.triton_red_fused_add_convolution_native_group_norm_15,"a",@progbits
	.sectionflags	@""
	.align	4
.nv.constant0.triton_red_fused_add_convolution_native_group_norm_15:
	.zero		584
